//
// Generated by NVIDIA NVVM Compiler
//
// Compiler Build ID: CL-36424714
// Cuda compilation tools, release 13.0, V13.0.88
// Based on NVVM 20.0.0
//

.version 9.0
.target sm_100
.address_size 64

	// .globl	_Z16divergent_kernelPKfS0_Pfi

.visible .entry _Z16divergent_kernelPKfS0_Pfi(
	.param .u64 .ptr .align 1 _Z16divergent_kernelPKfS0_Pfi_param_0,
	.param .u64 .ptr .align 1 _Z16divergent_kernelPKfS0_Pfi_param_1,
	.param .u64 .ptr .align 1 _Z16divergent_kernelPKfS0_Pfi_param_2,
	.param .u32 _Z16divergent_kernelPKfS0_Pfi_param_3
)
{
	.reg .pred 	%p<3>;
	.reg .b32 	%r<7>;
	.reg .b32 	%f<7>;
	.reg .b64 	%rd<15>;

	ld.param.u64 	%rd4, [_Z16divergent_kernelPKfS0_Pfi_param_0];
	ld.param.u64 	%rd5, [_Z16divergent_kernelPKfS0_Pfi_param_1];
	ld.param.u64 	%rd6, [_Z16divergent_kernelPKfS0_Pfi_param_2];
	ld.param.u32 	%r2, [_Z16divergent_kernelPKfS0_Pfi_param_3];
	cvta.to.global.u64 	%rd1, %rd6;
	cvta.to.global.u64 	%rd2, %rd5;
	cvta.to.global.u64 	%rd3, %rd4;
	mov.u32 	%r3, %ctaid.x;
	mov.u32 	%r4, %ntid.x;
	mov.u32 	%r5, %tid.x;
	mad.lo.s32 	%r1, %r3, %r4, %r5;
	setp.ge.s32 	%p1, %r1, %r2;
	@%p1 bra 	$L__BB0_4;
	and.b32  	%r6, %r1, 1;
	setp.eq.b32 	%p2, %r6, 1;
	@%p2 bra 	$L__BB0_3;
	mul.wide.s32 	%rd11, %r1, 4;
	add.s64 	%rd12, %rd3, %rd11;
	ld.global.f32 	%f4, [%rd12];
	add.s64 	%rd13, %rd2, %rd11;
	ld.global.f32 	%f5, [%rd13];
	add.f32 	%f6, %f4, %f5;
	add.s64 	%rd14, %rd1, %rd11;
	st.global.f32 	[%rd14], %f6;
	bra.uni 	$L__BB0_4;
$L__BB0_3:
	mul.wide.s32 	%rd7, %r1, 4;
	add.s64 	%rd8, %rd3, %rd7;
	ld.global.f32 	%f1, [%rd8];
	add.s64 	%rd9, %rd2, %rd7;
	ld.global.f32 	%f2, [%rd9];
	sub.f32 	%f3, %f1, %f2;
	add.s64 	%rd10, %rd1, %rd7;
	st.global.f32 	[%rd10], %f3;
$L__BB0_4:
	ret;

}
	// .globl	_Z16optimized_kernelPKfS0_Pfi
.visible .entry _Z16optimized_kernelPKfS0_Pfi(
	.param .u64 .ptr .align 1 _Z16optimized_kernelPKfS0_Pfi_param_0,
	.param .u64 .ptr .align 1 _Z16optimized_kernelPKfS0_Pfi_param_1,
	.param .u64 .ptr .align 1 _Z16optimized_kernelPKfS0_Pfi_param_2,
	.param .u32 _Z16optimized_kernelPKfS0_Pfi_param_3
)
{
	.reg .pred 	%p<4>;
	.reg .b32 	%r<13>;
	.reg .b32 	%f<7>;
	.reg .b64 	%rd<15>;

	ld.param.u64 	%rd4, [_Z16optimized_kernelPKfS0_Pfi_param_0];
	ld.param.u64 	%rd5, [_Z16optimized_kernelPKfS0_Pfi_param_1];
	ld.param.u64 	%rd6, [_Z16optimized_kernelPKfS0_Pfi_param_2];
	ld.param.u32 	%r4, [_Z16optimized_kernelPKfS0_Pfi_param_3];
	cvta.to.global.u64 	%rd1, %rd6;
	cvta.to.global.u64 	%rd2, %rd5;
	cvta.to.global.u64 	%rd3, %rd4;
	mov.u32 	%r5, %ctaid.x;
	mov.u32 	%r6, %ntid.x;
	mov.u32 	%r7, %tid.x;
	mad.lo.s32 	%r1, %r5, %r6, %r7;
	shr.u32 	%r8, %r4, 31;
	add.s32 	%r9, %r4, %r8;
	shr.s32 	%r2, %r9, 1;
	setp.ge.s32 	%p1, %r1, %r2;
	@%p1 bra 	$L__BB1_2;
	shl.b32 	%r12, %r1, 1;
	mul.wide.s32 	%rd11, %r12, 4;
	add.s64 	%rd12, %rd3, %rd11;
	ld.global.f32 	%f4, [%rd12];
	add.s64 	%rd13, %rd2, %rd11;
	ld.global.f32 	%f5, [%rd13];
	add.f32 	%f6, %f4, %f5;
	add.s64 	%rd14, %rd1, %rd11;
	st.global.f32 	[%rd14], %f6;
	bra.uni 	$L__BB1_5;
$L__BB1_2:
	setp.ge.s32 	%p2, %r1, %r4;
	@%p2 bra 	$L__BB1_5;
	sub.s32 	%r10, %r1, %r2;
	shl.b32 	%r3, %r10, 1;
	or.b32  	%r11, %r3, 1;
	setp.ge.s32 	%p3, %r11, %r4;
	@%p3 bra 	$L__BB1_5;
	mul.wide.s32 	%rd7, %r3, 4;
	add.s64 	%rd8, %rd3, %rd7;
	ld.global.f32 	%f1, [%rd8+4];
	add.s64 	%rd9, %rd2, %rd7;
	ld.global.f32 	%f2, [%rd9+4];
	sub.f32 	%f3, %f1, %f2;
	add.s64 	%rd10, %rd1, %rd7;
	st.global.f32 	[%rd10+4], %f3;
$L__BB1_5:
	ret;

}


// ===== COMPILED SASS (sm_100) =====

	.target	sm_100

	.elftype	@"ET_EXEC"


//--------------------- .note.nv.tkinfo           --------------------------
	.section	.note.nv.tkinfo,"",@"SHT_NOTE"
	.sectionflags	@"SHF_NOTE_NV_TKINFO"
	.tkinfo
        /*0018*/ 	.word	0x00000002
        /*0030*/ 	.string	""
        /*0030*/ 	.string	"ptxas"
        /*0030*/ 	.string	"Cuda compilation tools, release 13.0, V13.0.88"
        /*0030*/ 	.string	"Build cuda_13.0.r13.0/compiler.36424714_0"
        /*0030*/ 	.string	"-arch sm_100 -m 64 "



//--------------------- .note.nv.cuinfo           --------------------------
	.section	.note.nv.cuinfo,"",@"SHT_NOTE"
	.sectionflags	@"SHF_NOTE_NV_CUINFO"
        /*0018*/ 	.short	0x0002
        /*001a*/ 	.short	0x0064
        /*001c*/ 	.short	0x0082
	.zero		2


//--------------------- .nv.info                  --------------------------
	.section	.nv.info,"",@"SHT_CUDA_INFO"
	.align	4


	//----- nvinfo : EIATTR_REGCOUNT
	.align		4
        /*0000*/ 	.byte	0x04, 0x2f
        /*0002*/ 	.short	(.L_1 - .L_0)
	.align		4
.L_0:
        /*0004*/ 	.word	index@(_Z16divergent_kernelPKfS0_Pfi)
        /*0008*/ 	.word	0x0000000c


	//----- nvinfo : EIATTR_FRAME_SIZE
	.align		4
.L_1:
        /*000c*/ 	.byte	0x04, 0x11
        /*000e*/ 	.short	(.L_3 - .L_2)
	.align		4
.L_2:
        /*0010*/ 	.word	index@(_Z16divergent_kernelPKfS0_Pfi)
        /*0014*/ 	.word	0x00000000


	//----- nvinfo : EIATTR_REGCOUNT
	.align		4
.L_3:
        /*0018*/ 	.byte	0x04, 0x2f
        /*001a*/ 	.short	(.L_5 - .L_4)
	.align		4
.L_4:
        /*001c*/ 	.word	index@(_Z16optimized_kernelPKfS0_Pfi)
        /*0020*/ 	.word	0x0000000c


	//----- nvinfo : EIATTR_FRAME_SIZE
	.align		4
.L_5:
        /*0024*/ 	.byte	0x04, 0x11
        /*0026*/ 	.short	(.L_7 - .L_6)
	.align		4
.L_6:
        /*0028*/ 	.word	index@(_Z16optimized_kernelPKfS0_Pfi)
        /*002c*/ 	.word	0x00000000


	//----- nvinfo : EIATTR_MIN_STACK_SIZE
	.align		4
.L_7:
        /*0030*/ 	.byte	0x04, 0x12
        /*0032*/ 	.short	(.L_9 - .L_8)
	.align		4
.L_8:
        /*0034*/ 	.word	index@(_Z16optimized_kernelPKfS0_Pfi)
        /*0038*/ 	.word	0x00000000


	//----- nvinfo : EIATTR_MIN_STACK_SIZE
	.align		4
.L_9:
        /*003c*/ 	.byte	0x04, 0x12
        /*003e*/ 	.short	(.L_11 - .L_10)
	.align		4
.L_10:
        /*0040*/ 	.word	index@(_Z16divergent_kernelPKfS0_Pfi)
        /*0044*/ 	.word	0x00000000
.L_11:


//--------------------- .nv.compat                --------------------------
	.section	.nv.compat,"",@"SHT_CUDA_COMPAT_INFO"
	.align	4
        /*0000*/ 	.byte	0x02, 0x09, 0x00, 0x00, 0x02, 0x02, 0x01, 0x00, 0x02, 0x05, 0x05, 0x00, 0x03, 0x07, 0x01, 0x01
        /*0010*/ 	.byte	0x02, 0x03, 0x00, 0x00, 0x02, 0x06, 0x01, 0x00, 0x04, 0x0b, 0x08, 0x00, 0x09, 0x00, 0x00, 0x00
        /*0020*/ 	.byte	0x00, 0x00, 0x00, 0x00


//--------------------- .nv.info._Z16optimized_kernelPKfS0_Pfi --------------------------
	.section	.nv.info._Z16optimized_kernelPKfS0_Pfi,"",@"SHT_CUDA_INFO"
	.sectionflags	@""
	.align	4


	//----- nvinfo : EIATTR_CUDA_API_VERSION
	.align		4
        /*0000*/ 	.byte	0x04, 0x37
        /*0002*/ 	.short	(.L_13 - .L_12)
.L_12:
        /*0004*/ 	.word	0x00000082


	//----- nvinfo : EIATTR_KPARAM_INFO
	.align		4
.L_13:
        /*0008*/ 	.byte	0x04, 0x17
        /*000a*/ 	.short	(.L_15 - .L_14)
.L_14:
        /*000c*/ 	.word	0x00000000
        /*0010*/ 	.short	0x0003
        /*0012*/ 	.short	0x0018
        /*0014*/ 	.byte	0x00, 0xf0, 0x11, 0x00


	//----- nvinfo : EIATTR_KPARAM_INFO
	.align		4
.L_15:
        /*0018*/ 	.byte	0x04, 0x17
        /*001a*/ 	.short	(.L_17 - .L_16)
.L_16:
        /*001c*/ 	.word	0x00000000
        /*0020*/ 	.short	0x0002
        /*0022*/ 	.short	0x0010
        /*0024*/ 	.byte	0x00, 0xf5, 0x21, 0x00


	//----- nvinfo : EIATTR_KPARAM_INFO
	.align		4
.L_17:
        /*0028*/ 	.byte	0x04, 0x17
        /*002a*/ 	.short	(.L_19 - .L_18)
.L_18:
        /*002c*/ 	.word	0x00000000
        /*0030*/ 	.short	0x0001
        /*0032*/ 	.short	0x0008
        /*0034*/ 	.byte	0x00, 0xf5, 0x21, 0x00


	//----- nvinfo : EIATTR_KPARAM_INFO
	.align		4
.L_19:
        /*0038*/ 	.byte	0x04, 0x17
        /*003a*/ 	.short	(.L_21 - .L_20)
.L_20:
        /*003c*/ 	.word	0x00000000
        /*0040*/ 	.short	0x0000
        /*0042*/ 	.short	0x0000
        /*0044*/ 	.byte	0x00, 0xf5, 0x21, 0x00


	//----- nvinfo : EIATTR_SPARSE_MMA_MASK
	.align		4
.L_21:
        /*0048*/ 	.byte	0x03, 0x50
        /*004a*/ 	.short	0x0000


	//----- nvinfo : EIATTR_MAXREG_COUNT
	.align		4
        /*004c*/ 	.byte	0x03, 0x1b
        /*004e*/ 	.short	0x00ff


	//----- nvinfo : EIATTR_MERCURY_ISA_VERSION
	.align		4
        /*0050*/ 	.byte	0x03, 0x5f
        /*0052*/ 	.short	0x0101


	//----- nvinfo : EIATTR_VRC_CTA_INIT_COUNT
	.align		4
        /*0054*/ 	.byte	0x02, 0x4a
	.zero		1
	.zero		1


	//----- nvinfo : EIATTR_EXIT_INSTR_OFFSETS
	.align		4
        /*0058*/ 	.byte	0x04, 0x1c
        /*005a*/ 	.short	(.L_23 - .L_22)


	//   ....[0]....
.L_22:
        /*005c*/ 	.word	0x00000160


	//   ....[1]....
        /*0060*/ 	.word	0x00000180


	//   ....[2]....
        /*0064*/ 	.word	0x000001d0


	//   ....[3]....
        /*0068*/ 	.word	0x00000280


	//----- nvinfo : EIATTR_CRS_STACK_SIZE
	.align		4
.L_23:
        /*006c*/ 	.byte	0x04, 0x1e
        /*006e*/ 	.short	(.L_25 - .L_24)
.L_24:
        /*0070*/ 	.word	0x00000000


	//----- nvinfo : EIATTR_CBANK_PARAM_SIZE
	.align		4
.L_25:
        /*0074*/ 	.byte	0x03, 0x19
        /*0076*/ 	.short	0x001c


	//----- nvinfo : EIATTR_PARAM_CBANK
	.align		4
        /*0078*/ 	.byte	0x04, 0x0a
        /*007a*/ 	.short	(.L_27 - .L_26)
	.align		4
.L_26:
        /*007c*/ 	.word	index@(.nv.constant0._Z16optimized_kernelPKfS0_Pfi)
        /*0080*/ 	.short	0x0380
        /*0082*/ 	.short	0x001c


	//----- nvinfo : EIATTR_SW_WAR
	.align		4
.L_27:
        /*0084*/ 	.byte	0x04, 0x36
        /*0086*/ 	.short	(.L_29 - .L_28)
.L_28:
        /*0088*/ 	.word	0x00000008
.L_29:


//--------------------- .nv.info._Z16divergent_kernelPKfS0_Pfi --------------------------
	.section	.nv.info._Z16divergent_kernelPKfS0_Pfi,"",@"SHT_CUDA_INFO"
	.sectionflags	@""
	.align	4


	//----- nvinfo : EIATTR_CUDA_API_VERSION
	.align		4
        /*0000*/ 	.byte	0x04, 0x37
        /*0002*/ 	.short	(.L_31 - .L_30)
.L_30:
        /*0004*/ 	.word	0x00000082


	//----- nvinfo : EIATTR_KPARAM_INFO
	.align		4
.L_31:
        /*0008*/ 	.byte	0x04, 0x17
        /*000a*/ 	.short	(.L_33 - .L_32)
.L_32:
        /*000c*/ 	.word	0x00000000
        /*0010*/ 	.short	0x0003
        /*0012*/ 	.short	0x0018
        /*0014*/ 	.byte	0x00, 0xf0, 0x11, 0x00


	//----- nvinfo : EIATTR_KPARAM_INFO
	.align		4
.L_33:
        /*0018*/ 	.byte	0x04, 0x17
        /*001a*/ 	.short	(.L_35 - .L_34)
.L_34:
        /*001c*/ 	.word	0x00000000
        /*0020*/ 	.short	0x0002
        /*0022*/ 	.short	0x0010
        /*0024*/ 	.byte	0x00, 0xf5, 0x21, 0x00


	//----- nvinfo : EIATTR_KPARAM_INFO
	.align		4
.L_35:
        /*0028*/ 	.byte	0x04, 0x17
        /*002a*/ 	.short	(.L_37 - .L_36)
.L_36:
        /*002c*/ 	.word	0x00000000
        /*0030*/ 	.short	0x0001
        /*0032*/ 	.short	0x0008
        /*0034*/ 	.byte	0x00, 0xf5, 0x21, 0x00


	//----- nvinfo : EIATTR_KPARAM_INFO
	.align		4
.L_37:
        /*0038*/ 	.byte	0x04, 0x17
        /*003a*/ 	.short	(.L_39 - .L_38)
.L_38:
        /*003c*/ 	.word	0x00000000
        /*0040*/ 	.short	0x0000
        /*0042*/ 	.short	0x0000
        /*0044*/ 	.byte	0x00, 0xf5, 0x21, 0x00


	//----- nvinfo : EIATTR_SPARSE_MMA_MASK
	.align		4
.L_39:
        /*0048*/ 	.byte	0x03, 0x50
        /*004a*/ 	.short	0x0000


	//----- nvinfo : EIATTR_MAXREG_COUNT
	.align		4
        /*004c*/ 	.byte	0x03, 0x1b
        /*004e*/ 	.short	0x00ff


	//----- nvinfo : EIATTR_MERCURY_ISA_VERSION
	.align		4
        /*0050*/ 	.byte	0x03, 0x5f
        /*0052*/ 	.short	0x0101


	//----- nvinfo : EIATTR_VRC_CTA_INIT_COUNT
	.align		4
        /*0054*/ 	.byte	0x02, 0x4a
	.zero		1
	.zero		1


	//----- nvinfo : EIATTR_EXIT_INSTR_OFFSETS
	.align		4
        /*0058*/ 	.byte	0x04, 0x1c
        /*005a*/ 	.short	(.L_41 - .L_40)


	//   ....[0]....
.L_40:
        /*005c*/ 	.word	0x00000070


	//   ....[1]....
        /*0060*/ 	.word	0x00000160


	//   ....[2]....
        /*0064*/ 	.word	0x00000210


	//----- nvinfo : EIATTR_CRS_STACK_SIZE
	.align		4
.L_41:
        /*0068*/ 	.byte	0x04, 0x1e
        /*006a*/ 	.short	(.L_43 - .L_42)
.L_42:
        /*006c*/ 	.word	0x00000000


	//----- nvinfo : EIATTR_CBANK_PARAM_SIZE
	.align		4
.L_43:
        /*0070*/ 	.byte	0x03, 0x19
        /*0072*/ 	.short	0x001c


	//----- nvinfo : EIATTR_PARAM_CBANK
	.align		4
        /*0074*/ 	.byte	0x04, 0x0a
        /*0076*/ 	.short	(.L_45 - .L_44)
	.align		4
.L_44:
        /*0078*/ 	.word	index@(.nv.constant0._Z16divergent_kernelPKfS0_Pfi)
        /*007c*/ 	.short	0x0380
        /*007e*/ 	.short	0x001c


	//----- nvinfo : EIATTR_SW_WAR
	.align		4
.L_45:
        /*0080*/ 	.byte	0x04, 0x36
        /*0082*/ 	.short	(.L_47 - .L_46)
.L_46:
        /*0084*/ 	.word	0x00000008
.L_47:


//--------------------- .nv.callgraph             --------------------------
	.section	.nv.callgraph,"",@"SHT_CUDA_CALLGRAPH"
	.align	4
	.sectionentsize	8
	.align		4
        /*0000*/ 	.word	0x00000000
	.align		4
        /*0004*/ 	.word	0xffffffff
	.align		4
        /*0008*/ 	.word	0x00000000
	.align		4
        /*000c*/ 	.word	0xfffffffe
	.align		4
        /*0010*/ 	.word	0x00000000
	.align		4
        /*0014*/ 	.word	0xfffffffd
	.align		4
        /*0018*/ 	.word	0x00000000
	.align		4
        /*001c*/ 	.word	0xfffffffc


//--------------------- .text._Z16optimized_kernelPKfS0_Pfi --------------------------
	.section	.text._Z16optimized_kernelPKfS0_Pfi,"ax",@progbits
	.align	128
        .global         _Z16optimized_kernelPKfS0_Pfi
        .type           _Z16optimized_kernelPKfS0_Pfi,@function
        .size           _Z16optimized_kernelPKfS0_Pfi,(.L_x_4 - _Z16optimized_kernelPKfS0_Pfi)
        .other          _Z16optimized_kernelPKfS0_Pfi,@"STO_CUDA_ENTRY STV_DEFAULT"
_Z16optimized_kernelPKfS0_Pfi:
.text._Z16optimized_kernelPKfS0_Pfi:
[----:B------:R-:W-:Y:S01]  /*0000*/  LDC R1, c[0x0][0x37c] ;  /* 0x0000df00ff017b82 */ /* 0x000fe20000000800 */
[----:B------:R-:W0:Y:S07]  /*0010*/  S2R R3, SR_TID.X ;  /* 0x0000000000037919 */ /* 0x000e2e0000002100 */
[----:B------:R-:W0:Y:S01]  /*0020*/  S2UR UR5, SR_CTAID.X ;  /* 0x00000000000579c3 */ /* 0x000e220000002500 */
[----:B------:R-:W1:Y:S01]  /*0030*/  LDCU UR8, c[0x0][0x398] ;  /* 0x00007300ff0877ac */ /* 0x000e620008000800 */
[----:B------:R-:W2:Y:S06]  /*0040*/  LDCU.64 UR6, c[0x0][0x358] ;  /* 0x00006b00ff0677ac */ /* 0x000eac0008000a00 */
[----:B------:R-:W0:Y:S01]  /*0050*/  LDC R0, c[0x0][0x360] ;  /* 0x0000d800ff007b82 */ /* 0x000e220000000800 */
[----:B-1----:R-:W-:-:S04]  /*0060*/  ULEA.HI UR4, UR8, UR8, URZ, 0x1 ;  /* 0x0000000808047291 */ /* 0x002fc8000f8f08ff */
[----:B------:R-:W-:Y:S01]  /*0070*/  USHF.R.S32.HI UR4, URZ, 0x1, UR4 ;  /* 0x00000001ff047899 */ /* 0x000fe20008011404 */
[----:B0-----:R-:W-:-:S05]  /*0080*/  IMAD R0, R0, UR5, R3 ;  /* 0x0000000500007c24 */ /* 0x001fca000f8e0203 */
[----:B------:R-:W-:-:S13]  /*0090*/  ISETP.GE.AND P0, PT, R0, UR4, PT ;  /* 0x0000000400007c0c */ /* 0x000fda000bf06270 */
[----:B--2---:R-:W-:Y:S05]  /*00a0*/  @P0 BRA `(.L_x_0) ;  /* 0x0000000000300947 */ /* 0x004fea0003800000 */
[----:B------:R-:W0:Y:S01]  /*00b0*/  LDC.64 R2, c[0x0][0x380] ;  /* 0x0000e000ff027b82 */ /* 0x000e220000000a00 */
[----:B------:R-:W-:-:S07]  /*00c0*/  SHF.L.U32 R9, R0, 0x1, RZ ;  /* 0x0000000100097819 */ /* 0x000fce00000006ff */
[----:B------:R-:W1:Y:S08]  /*00d0*/  LDC.64 R4, c[0x0][0x388] ;  /* 0x0000e200ff047b82 */ /* 0x000e700000000a00 */
[----:B------:R-:W2:Y:S01]  /*00e0*/  LDC.64 R6, c[0x0][0x390] ;  /* 0x0000e400ff067b82 */ /* 0x000ea20000000a00 */
[----:B0-----:R-:W-:-:S06]  /*00f0*/  IMAD.WIDE R2, R9, 0x4, R2 ;  /* 0x0000000409027825 */ /* 0x001fcc00078e0202 */
[----:B------:R-:W3:Y:S01]  /*0100*/  LDG.E R2, desc[UR6][R2.64] ;  /* 0x0000000602027981 */ /* 0x000ee2000c1e1900 */
[----:B-1----:R-:W-:-:S06]  /*0110*/  IMAD.WIDE R4, R9, 0x4, R4 ;  /* 0x0000000409047825 */ /* 0x002fcc00078e0204 */
[----:B------:R-:W3:Y:S01]  /*0120*/  LDG.E R5, desc[UR6][R4.64] ;  /* 0x0000000604057981 */ /* 0x000ee2000c1e1900 */
[----:B--2---:R-:W-:-:S04]  /*0130*/  IMAD.WIDE R6, R9, 0x4, R6 ;  /* 0x0000000409067825 */ /* 0x004fc800078e0206 */
[----:B---3--:R-:W-:-:S05]  /*0140*/  FADD R9, R2, R5 ;  /* 0x0000000502097221 */ /* 0x008fca0000000000 */
[----:B------:R-:W-:Y:S01]  /*0150*/  STG.E desc[UR6][R6.64], R9 ;  /* 0x0000000906007986 */ /* 0x000fe2000c101906 */
[----:B------:R-:W-:Y:S05]  /*0160*/  EXIT ;  /* 0x000000000000794d */ /* 0x000fea0003800000 */
.L_x_0:
[----:B------:R-:W-:-:S13]  /*0170*/  ISETP.GE.AND P0, PT, R0, UR8, PT ;  /* 0x0000000800007c0c */ /* 0x000fda000bf06270 */
[----:B------:R-:W-:Y:S05]  /*0180*/  @P0 EXIT ;  /* 0x000000000000094d */ /* 0x000fea0003800000 */
[----:B------:R-:W-:-:S04]  /*0190*/  IADD3 R0, PT, PT, R0, -UR4, RZ ;  /* 0x8000000400007c10 */ /* 0x000fc8000fffe0ff */
[----:B------:R-:W-:-:S04]  /*01a0*/  SHF.L.U32 R9, R0, 0x1, RZ ;  /* 0x0000000100097819 */ /* 0x000fc800000006ff */
[----:B------:R-:W-:-:S04]  /*01b0*/  IADD3 R0, PT, PT, R9, 0x1, RZ ;  /* 0x0000000109007810 */ /* 0x000fc80007ffe0ff */
[----:B------:R-:W-:-:S13]  /*01c0*/  ISETP.GE.AND P0, PT, R0, UR8, PT ;  /* 0x0000000800007c0c */ /* 0x000fda000bf06270 */
[----:B------:R-:W-:Y:S05]  /*01d0*/  @P0 EXIT ;  /* 0x000000000000094d */ /* 0x000fea0003800000 */
[----:B------:R-:W0:Y:S08]  /*01e0*/  LDC.64 R2, c[0x0][0x380] ;  /* 0x0000e000ff027b82 */ /* 0x000e300000000a00 */
[----:B------:R-:W1:Y:S08]  /*01f0*/  LDC.64 R4, c[0x0][0x388] ;  /* 0x0000e200ff047b82 */ /* 0x000e700000000a00 */
[----:B------:R-:W2:Y:S01]  /*0200*/  LDC.64 R6, c[0x0][0x390] ;  /* 0x0000e400ff067b82 */ /* 0x000ea20000000a00 */
[----:B0-----:R-:W-:-:S06]  /*0210*/  IMAD.WIDE R2, R9, 0x4, R2 ;  /* 0x0000000409027825 */ /* 0x001fcc00078e0202 */
[----:B------:R-:W3:Y:S01]  /*0220*/  LDG.E R2, desc[UR6][R2.64+0x4] ;  /* 0x0000040602027981 */ /* 0x000ee2000c1e1900 */
[----:B-1----:R-:W-:-:S06]  /*0230*/  IMAD.WIDE R4, R9, 0x4, R4 ;  /* 0x0000000409047825 */ /* 0x002fcc00078e0204 */
[----:B------:R-:W3:Y:S01]  /*0240*/  LDG.E R5, desc[UR6][R4.64+0x4] ;  /* 0x0000040604057981 */ /* 0x000ee2000c1e1900 */
[----:B--2---:R-:W-:-:S04]  /*0250*/  IMAD.WIDE R6, R9, 0x4, R6 ;  /* 0x0000000409067825 */ /* 0x004fc800078e0206 */
[----:B---3--:R-:W-:-:S05]  /*0260*/  FADD R9, R2, -R5 ;  /* 0x8000000502097221 */ /* 0x008fca0000000000 */
[----:B------:R-:W-:Y:S01]  /*0270*/  STG.E desc[UR6][R6.64+0x4], R9 ;  /* 0x0000040906007986 */ /* 0x000fe2000c101906 */
[----:B------:R-:W-:Y:S05]  /*0280*/  EXIT ;  /* 0x000000000000794d */ /* 0x000fea0003800000 */
.L_x_1:
[----:B------:R-:W-:-:S00]  /*0290*/  BRA `(.L_x_1) ;  /* 0xfffffffc00fc7947 */ /* 0x000fc0000383ffff */
[----:B------:R-:W-:-:S00]  /*02a0*/  NOP ;  /* 0x0000000000007918 */ /* 0x000fc00000000000 */
        /* <DEDUP_REMOVED lines=13> */
.L_x_4:


//--------------------- .text._Z16divergent_kernelPKfS0_Pfi --------------------------
	.section	.text._Z16divergent_kernelPKfS0_Pfi,"ax",@progbits
	.align	128
        .global         _Z16divergent_kernelPKfS0_Pfi
        .type           _Z16divergent_kernelPKfS0_Pfi,@function
        .size           _Z16divergent_kernelPKfS0_Pfi,(.L_x_5 - _Z16divergent_kernelPKfS0_Pfi)
        .other          _Z16divergent_kernelPKfS0_Pfi,@"STO_CUDA_ENTRY STV_DEFAULT"
_Z16divergent_kernelPKfS0_Pfi:
.text._Z16divergent_kernelPKfS0_Pfi:
[----:B------:R-:W-:Y:S01]  /*0000*/  LDC R1, c[0x0][0x37c] ;  /* 0x0000df00ff017b82 */ /* 0x000fe20000000800 */
[----:B------:R-:W0:Y:S07]  /*0010*/  S2R R0, SR_TID.X ;  /* 0x0000000000007919 */ /* 0x000e2e0000002100 */
[----:B------:R-:W0:Y:S01]  /*0020*/  S2UR UR4, SR_CTAID.X ;  /* 0x00000000000479c3 */ /* 0x000e220000002500 */
[----:B------:R-:W1:Y:S07]  /*0030*/  LDCU UR5, c[0x0][0x398] ;  /* 0x00007300ff0577ac */ /* 0x000e6e0008000800 */
[----:B------:R-:W0:Y:S02]  /*0040*/  LDC R9, c[0x0][0x360] ;  /* 0x0000d800ff097b82 */ /* 0x000e240000000800 */
[----:B0-----:R-:W-:-:S05]  /*0050*/  IMAD R9, R9, UR4, R0 ;  /* 0x0000000409097c24 */ /* 0x001fca000f8e0200 */
[----:B-1----:R-:W-:-:S13]  /*0060*/  ISETP.GE.AND P0, PT, R9, UR5, PT ;  /* 0x0000000509007c0c */ /* 0x002fda000bf06270 */
[----:B------:R-:W-:Y:S05]  /*0070*/  @P0 EXIT ;  /* 0x000000000000094d */ /* 0x000fea0003800000 */
[----:B------:R-:W-:Y:S01]  /*0080*/  LOP3.LUT R0, R9, 0x1, RZ, 0xc0, !PT ;  /* 0x0000000109007812 */ /* 0x000fe200078ec0ff */
[----:B------:R-:W0:Y:S03]  /*0090*/  LDCU.64 UR4, c[0x0][0x358] ;  /* 0x00006b00ff0477ac */ /* 0x000e260008000a00 */
[----:B------:R-:W-:-:S13]  /*00a0*/  ISETP.NE.U32.AND P0, PT, R0, 0x1, PT ;  /* 0x000000010000780c */ /* 0x000fda0003f05070 */
[----:B------:R-:W-:Y:S05]  /*00b0*/  @!P0 BRA `(.L_x_2) ;  /* 0x00000000002c8947 */ /* 0x000fea0003800000 */
[----:B------:R-:W1:Y:S08]  /*00c0*/  LDC.64 R2, c[0x0][0x380] ;  /* 0x0000e000ff027b82 */ /* 0x000e700000000a00 */
[----:B------:R-:W2:Y:S08]  /*00d0*/  LDC.64 R4, c[0x0][0x388] ;  /* 0x0000e200ff047b82 */ /* 0x000eb00000000a00 */
[----:B------:R-:W3:Y:S01]  /*00e0*/  LDC.64 R6, c[0x0][0x390] ;  /* 0x0000e400ff067b82 */ /* 0x000ee20000000a00 */
[----:B-1----:R-:W-:-:S06]  /*00f0*/  IMAD.WIDE R2, R9, 0x4, R2 ;  /* 0x0000000409027825 */ /* 0x002fcc00078e0202 */
[----:B0-----:R-:W4:Y:S01]  /*0100*/  LDG.E R2, desc[UR4][R2.64] ;  /* 0x0000000402027981 */ /* 0x001f22000c1e1900 */
[----:B--2---:R-:W-:-:S06]  /*0110*/  IMAD.WIDE R4, R9, 0x4, R4 ;  /* 0x0000000409047825 */ /* 0x004fcc00078e0204 */
[----:B------:R-:W4:Y:S01]  /*0120*/  LDG.E R5, desc[UR4][R4.64] ;  /* 0x0000000404057981 */ /* 0x000f22000c1e1900 */
[----:B---3--:R-:W-:-:S04]  /*0130*/  IMAD.WIDE R6, R9, 0x4, R6 ;  /* 0x0000000409067825 */ /* 0x008fc800078e0206 */
[----:B----4-:R-:W-:-:S05]  /*0140*/  FADD R9, R2, R5 ;  /* 0x0000000502097221 */ /* 0x010fca0000000000 */
[----:B------:R-:W-:Y:S01]  /*0150*/  STG.E desc[UR4][R6.64], R9 ;  /* 0x0000000906007986 */ /* 0x000fe2000c101904 */
[----:B------:R-:W-:Y:S05]  /*0160*/  EXIT ;  /* 0x000000000000794d */ /* 0x000fea0003800000 */
.L_x_2:
        /* <DEDUP_REMOVED lines=8> */
[----:B----4-:R-:W-:-:S05]  /*01f0*/  FADD R9, R2, -R5 ;  /* 0x8000000502097221 */ /* 0x010fca0000000000 */
[----:B------:R-:W-:Y:S01]  /*0200*/  STG.E desc[UR4][R6.64], R9 ;  /* 0x0000000906007986 */ /* 0x000fe2000c101904 */
[----:B------:R-:W-:Y:S05]  /*0210*/  EXIT ;  /* 0x000000000000794d */ /* 0x000fea0003800000 */
.L_x_3:
        /* <DEDUP_REMOVED lines=14> */
.L_x_5:


//--------------------- .nv.shared.reserved.0     --------------------------
	.section	.nv.shared.reserved.0,"aw",@nobits
	.weak		__nv_reservedSMEM_offset_0_alias
	.size		__nv_reservedSMEM_offset_0_alias, 0, 64
	.other		__nv_reservedSMEM_offset_0_alias,@"STO_CUDA_RESERVED_SHARED STV_DEFAULT"
__nv_reservedSMEM_offset_0_alias:
	.zero		0
	.zero		64


//--------------------- .nv.constant0._Z16optimized_kernelPKfS0_Pfi --------------------------
	.section	.nv.constant0._Z16optimized_kernelPKfS0_Pfi,"a",@progbits
	.sectionflags	@""
	.align	4
.nv.constant0._Z16optimized_kernelPKfS0_Pfi:
	.zero		924


//--------------------- .nv.constant0._Z16divergent_kernelPKfS0_Pfi --------------------------
	.section	.nv.constant0._Z16divergent_kernelPKfS0_Pfi,"a",@progbits
	.sectionflags	@""
	.align	4
.nv.constant0._Z16divergent_kernelPKfS0_Pfi:
	.zero		924


//--------------------- SYMBOLS --------------------------

	.type		.nv.reservedSmem.offset0,@object
	.size		.nv.reservedSmem.offset0,0x4
